//
// Generated by NVIDIA NVVM Compiler
//
// Compiler Build ID: CL-36424714
// Cuda compilation tools, release 13.0, V13.0.88
// Based on NVVM 20.0.0
//

.version 9.0
.target sm_100
.address_size 64

	// .globl	_Z12helloFromGPUv
.extern .func  (.param .b32 func_retval0) vprintf
(
	.param .b64 vprintf_param_0,
	.param .b64 vprintf_param_1
)
;
.global .align 1 .b8 $str[36] = {91, 84, 104, 114, 101, 97, 100, 58, 32, 37, 100, 93, 32, 72, 101, 108, 108, 111, 32, 87, 111, 114, 108, 100, 32, 70, 114, 111, 109, 32, 71, 80, 85, 33, 10};

.visible .entry _Z12helloFromGPUv()
{
	.local .align 8 .b8 	__local_depot0[8];
	.reg .b64 	%SP;
	.reg .b64 	%SPL;
	.reg .b32 	%r<4>;
	.reg .b64 	%rd<5>;

	mov.u64 	%SPL, __local_depot0;
	cvta.local.u64 	%SP, %SPL;
	add.u64 	%rd1, %SP, 0;
	add.u64 	%rd2, %SPL, 0;
	mov.u32 	%r1, %tid.x;
	st.local.u32 	[%rd2], %r1;
	mov.u64 	%rd3, $str;
	cvta.global.u64 	%rd4, %rd3;
	{ // callseq 0, 0
	.param .b64 param0;
	st.param.b64 	[param0], %rd4;
	.param .b64 param1;
	st.param.b64 	[param1], %rd1;
	.param .b32 retval0;
	call.uni (retval0), 
	vprintf, 
	(
	param0, 
	param1
	);
	ld.param.b32 	%r2, [retval0];
	} // callseq 0
	ret;

}


// ===== COMPILED SASS (sm_100) =====

	.target	sm_100

	.elftype	@"ET_EXEC"


//--------------------- .note.nv.tkinfo           --------------------------
	.section	.note.nv.tkinfo,"",@"SHT_NOTE"
	.sectionflags	@"SHF_NOTE_NV_TKINFO"
	.tkinfo
        /*0018*/ 	.word	0x00000002
        /*0030*/ 	.string	""
        /*0030*/ 	.string	"ptxas"
        /*0030*/ 	.string	"Cuda compilation tools, release 13.0, V13.0.88"
        /*0030*/ 	.string	"Build cuda_13.0.r13.0/compiler.36424714_0"
        /*0030*/ 	.string	"-arch sm_100 -m 64 "



//--------------------- .note.nv.cuinfo           --------------------------
	.section	.note.nv.cuinfo,"",@"SHT_NOTE"
	.sectionflags	@"SHF_NOTE_NV_CUINFO"
        /*0018*/ 	.short	0x0002
        /*001a*/ 	.short	0x0064
        /*001c*/ 	.short	0x0082
	.zero		2


//--------------------- .nv.info                  --------------------------
	.section	.nv.info,"",@"SHT_CUDA_INFO"
	.align	4


	//----- nvinfo : EIATTR_REGCOUNT
	.align		4
        /*0000*/ 	.byte	0x04, 0x2f
        /*0002*/ 	.short	(.L_2 - .L_1)
	.align		4
.L_1:
        /*0004*/ 	.word	index@(_Z12helloFromGPUv)
        /*0008*/ 	.word	0x00000018


	//----- nvinfo : EIATTR_FRAME_SIZE
	.align		4
.L_2:
        /*000c*/ 	.byte	0x04, 0x11
        /*000e*/ 	.short	(.L_4 - .L_3)
	.align		4
.L_3:
        /*0010*/ 	.word	index@(_Z12helloFromGPUv)
        /*0014*/ 	.word	0x00000008


	//----- nvinfo : EIATTR_MIN_STACK_SIZE
	.align		4
.L_4:
        /*0018*/ 	.byte	0x04, 0x12
        /*001a*/ 	.short	(.L_6 - .L_5)
	.align		4
.L_5:
        /*001c*/ 	.word	index@(_Z12helloFromGPUv)
        /*0020*/ 	.word	0x00000008
.L_6:


//--------------------- .nv.compat                --------------------------
	.section	.nv.compat,"",@"SHT_CUDA_COMPAT_INFO"
	.align	4
        /*0000*/ 	.byte	0x02, 0x09, 0x00, 0x00, 0x02, 0x02, 0x01, 0x00, 0x02, 0x05, 0x05, 0x00, 0x03, 0x07, 0x01, 0x01
        /*0010*/ 	.byte	0x02, 0x03, 0x00, 0x00, 0x02, 0x06, 0x01, 0x00, 0x04, 0x0b, 0x08, 0x00, 0x09, 0x00, 0x00, 0x00
        /*0020*/ 	.byte	0x00, 0x00, 0x00, 0x00


//--------------------- .nv.info._Z12helloFromGPUv --------------------------
	.section	.nv.info._Z12helloFromGPUv,"",@"SHT_CUDA_INFO"
	.sectionflags	@""
	.align	4


	//----- nvinfo : EIATTR_CUDA_API_VERSION
	.align		4
        /*0000*/ 	.byte	0x04, 0x37
        /*0002*/ 	.short	(.L_8 - .L_7)
.L_7:
        /*0004*/ 	.word	0x00000082


	//----- nvinfo : EIATTR_SPARSE_MMA_MASK
	.align		4
.L_8:
        /*0008*/ 	.byte	0x03, 0x50
        /*000a*/ 	.short	0x0000


	//----- nvinfo : EIATTR_MAXREG_COUNT
	.align		4
        /*000c*/ 	.byte	0x03, 0x1b
        /*000e*/ 	.short	0x00ff


	//----- nvinfo : EIATTR_EXTERNS
	.align		4
        /*0010*/ 	.byte	0x04, 0x0f
        /*0012*/ 	.short	(.L_10 - .L_9)


	//   ....[0]....
	.align		4
.L_9:
        /*0014*/ 	.word	index@(vprintf)


	//----- nvinfo : EIATTR_MERCURY_ISA_VERSION
	.align		4
.L_10:
        /*0018*/ 	.byte	0x03, 0x5f
        /*001a*/ 	.short	0x0101


	//----- nvinfo : EIATTR_VRC_CTA_INIT_COUNT
	.align		4
        /*001c*/ 	.byte	0x02, 0x4a
	.zero		1
	.zero		1


	//----- nvinfo : EIATTR_SYSCALL_OFFSETS
	.align		4
        /*0020*/ 	.byte	0x04, 0x46
        /*0022*/ 	.short	(.L_12 - .L_11)


	//   ....[0]....
.L_11:
        /*0024*/ 	.word	0x000000e0


	//----- nvinfo : EIATTR_EXIT_INSTR_OFFSETS
	.align		4
.L_12:
        /*0028*/ 	.byte	0x04, 0x1c
        /*002a*/ 	.short	(.L_14 - .L_13)


	//   ....[0]....
.L_13:
        /*002c*/ 	.word	0x000000f0


	//----- nvinfo : EIATTR_SW_WAR
	.align		4
.L_14:
        /*0030*/ 	.byte	0x04, 0x36
        /*0032*/ 	.short	(.L_16 - .L_15)
.L_15:
        /*0034*/ 	.word	0x00000008
.L_16:


//--------------------- .nv.callgraph             --------------------------
	.section	.nv.callgraph,"",@"SHT_CUDA_CALLGRAPH"
	.align	4
	.sectionentsize	8
	.align		4
        /*0000*/ 	.word	0x00000000
	.align		4
        /*0004*/ 	.word	0xffffffff
	.align		4
        /*0008*/ 	.word	index@(_Z12helloFromGPUv)
	.align		4
        /*000c*/ 	.word	index@(vprintf)
	.align		4
        /*0010*/ 	.word	0x00000000
	.align		4
        /*0014*/ 	.word	0xfffffffe
	.align		4
        /*0018*/ 	.word	0x00000000
	.align		4
        /*001c*/ 	.word	0xfffffffd
	.align		4
        /*0020*/ 	.word	0x00000000
	.align		4
        /*0024*/ 	.word	0xfffffffc


//--------------------- .nv.constant4             --------------------------
	.section	.nv.constant4,"a",@progbits
	.align	8
	.align		8
.nv.constant4:
        /*0000*/ 	.dword	vprintf
	.align		8
        /*0008*/ 	.dword	$str


//--------------------- .text._Z12helloFromGPUv   --------------------------
	.section	.text._Z12helloFromGPUv,"ax",@progbits
	.align	128
        .global         _Z12helloFromGPUv
        .type           _Z12helloFromGPUv,@function
        .size           _Z12helloFromGPUv,(.L_x_2 - _Z12helloFromGPUv)
        .other          _Z12helloFromGPUv,@"STO_CUDA_ENTRY STV_DEFAULT"
_Z12helloFromGPUv:
.text._Z12helloFromGPUv:
[----:B------:R-:W0:Y:S01]  /*0000*/  LDC R1, c[0x0][0x37c] ;  /* 0x0000df00ff017b82 */ /* 0x000e220000000800 */
[----:B------:R-:W1:Y:S01]  /*0010*/  S2R R8, SR_TID.X ;  /* 0x0000000000087919 */ /* 0x000e620000002100 */
[----:B0-----:R-:W-:Y:S01]  /*0020*/  VIADD R1, R1, 0xfffffff8 ;  /* 0xfffffff801017836 */ /* 0x001fe20000000000 */
[----:B------:R-:W-:Y:S01]  /*0030*/  MOV R0, 0x0 ;  /* 0x0000000000007802 */ /* 0x000fe20000000f00 */
[----:B------:R-:W0:Y:S04]  /*0040*/  LDCU UR4, c[0x0][0x2f8] ;  /* 0x00005f00ff0477ac */ /* 0x000e280008000800 */
[----:B------:R2:W3:Y:S01]  /*0050*/  LDC.64 R2, c[0x4][R0] ;  /* 0x0100000000027b82 */ /* 0x0004e20000000a00 */
[----:B------:R-:W4:Y:S01]  /*0060*/  LDCU.64 UR6, c[0x4][0x8] ;  /* 0x01000100ff0677ac */ /* 0x000f220008000a00 */
[----:B------:R-:W5:Y:S01]  /*0070*/  LDCU UR5, c[0x0][0x2fc] ;  /* 0x00005f80ff0577ac */ /* 0x000f620008000800 */
[----:B0-----:R-:W-:Y:S01]  /*0080*/  IADD3 R6, P0, PT, R1, UR4, RZ ;  /* 0x0000000401067c10 */ /* 0x001fe2000ff1e0ff */
[----:B----4-:R-:W-:Y:S01]  /*0090*/  IMAD.U32 R4, RZ, RZ, UR6 ;  /* 0x00000006ff047e24 */ /* 0x010fe2000f8e00ff */
[----:B------:R-:W-:-:S03]  /*00a0*/  MOV R5, UR7 ;  /* 0x0000000700057c02 */ /* 0x000fc60008000f00 */
[----:B-----5:R-:W-:Y:S01]  /*00b0*/  IMAD.X R7, RZ, RZ, UR5, P0 ;  /* 0x00000005ff077e24 */ /* 0x020fe200080e06ff */
[----:B-1----:R2:W-:Y:S07]  /*00c0*/  STL [R1], R8 ;  /* 0x0000000801007387 */ /* 0x0025ee0000100800 */
[----:B------:R-:W-:-:S07]  /*00d0*/  LEPC R20, `(.L_x_0) ;  /* 0x000000001014794e */ /* 0x000fce0000000000 */
[----:B--23--:R-:W-:Y:S05]  /*00e0*/  CALL.ABS.NOINC R2 ;  /* 0x0000000002007343 */ /* 0x00cfea0003c00000 */
.L_x_0:
[----:B------:R-:W-:Y:S05]  /*00f0*/  EXIT ;  /* 0x000000000000794d */ /* 0x000fea0003800000 */
.L_x_1:
[----:B------:R-:W-:-:S00]  /*0100*/  BRA `(.L_x_1) ;  /* 0xfffffffc00fc7947 */ /* 0x000fc0000383ffff */
[----:B------:R-:W-:-:S00]  /*0110*/  NOP ;  /* 0x0000000000007918 */ /* 0x000fc00000000000 */
        /* <DEDUP_REMOVED lines=14> */
.L_x_2:


//--------------------- .nv.global.init           --------------------------
	.section	.nv.global.init,"aw",@progbits
.nv.global.init:
	.type		$str,@object
	.size		$str,(.L_0 - $str)
$str:
        /*0000*/ 	.byte	0x5b, 0x54, 0x68, 0x72, 0x65, 0x61, 0x64, 0x3a, 0x20, 0x25, 0x64, 0x5d, 0x20, 0x48, 0x65, 0x6c
        /*0010*/ 	.byte	0x6c, 0x6f, 0x20, 0x57, 0x6f, 0x72, 0x6c, 0x64, 0x20, 0x46, 0x72, 0x6f, 0x6d, 0x20, 0x47, 0x50
        /*0020*/ 	.byte	0x55, 0x21, 0x0a, 0x00
.L_0:


//--------------------- .nv.shared.reserved.0     --------------------------
	.section	.nv.shared.reserved.0,"aw",@nobits
	.weak		__nv_reservedSMEM_offset_0_alias
	.size		__nv_reservedSMEM_offset_0_alias, 0, 64
	.other		__nv_reservedSMEM_offset_0_alias,@"STO_CUDA_RESERVED_SHARED STV_DEFAULT"
__nv_reservedSMEM_offset_0_alias:
	.zero		0
	.zero		64


//--------------------- .nv.constant0._Z12helloFromGPUv --------------------------
	.section	.nv.constant0._Z12helloFromGPUv,"a",@progbits
	.sectionflags	@""
	.align	4
.nv.constant0._Z12helloFromGPUv:
	.zero		896


//--------------------- SYMBOLS --------------------------

	.type		.nv.reservedSmem.offset0,@object
	.size		.nv.reservedSmem.offset0,0x4
	.type		vprintf,@function
